	.headerflags	@"EF_CUDA_TEXMODE_UNIFIED EF_CUDA_64BIT_ADDRESS EF_CUDA_ACCELERATORS EF_CUDA_SM90 EF_CUDA_VIRTUAL_SM(EF_CUDA_SM90)"
	.elftype	@"ET_EXEC"


//--------------------- .nv.info                  --------------------------
	.section	.nv.info,"",@"SHT_CUDA_INFO"
	.align	4


	//----- nvinfo : EIATTR_REGCOUNT
	.align		4
        /*0000*/ 	.byte	0x04, 0x2f
        /*0002*/ 	.short	(.L_3 - .L_2)
	.align		4
.L_2:
        /*0004*/ 	.word	index@(triton_poi_fused__weight_norm_interface_14)
        /*0008*/ 	.word	0x0000000d


	//----- nvinfo : EIATTR_MIN_STACK_SIZE
	.align		4
.L_3:
        /*000c*/ 	.byte	0x04, 0x12
        /*000e*/ 	.short	(.L_5 - .L_4)
	.align		4
.L_4:
        /*0010*/ 	.word	index@(triton_poi_fused__weight_norm_interface_14)
        /*0014*/ 	.word	0x00000000


	//----- nvinfo : EIATTR_FRAME_SIZE
	.align		4
.L_5:
        /*0018*/ 	.byte	0x04, 0x11
        /*001a*/ 	.short	(.L_7 - .L_6)
	.align		4
.L_6:
        /*001c*/ 	.word	index@(triton_poi_fused__weight_norm_interface_14)
        /*0020*/ 	.word	0x00000000


	//----- nvinfo : EIATTR_MIN_STACK_SIZE
	.align		4
.L_7:
        /*0024*/ 	.byte	0x04, 0x12
        /*0026*/ 	.short	(.L_9 - .L_8)
	.align		4
.L_8:
        /*0028*/ 	.word	index@(triton_poi_fused__weight_norm_interface_14)
        /*002c*/ 	.word	0x00000000
.L_9:


//--------------------- .nv.info.triton_poi_fused__weight_norm_interface_14 --------------------------
	.section	.nv.info.triton_poi_fused__weight_norm_interface_14,"",@"SHT_CUDA_INFO"
	.sectionflags	@""
	.align	4


	//----- nvinfo : EIATTR_CUDA_API_VERSION
	.align		4
        /*0000*/ 	.byte	0x04, 0x37
        /*0002*/ 	.short	(.L_11 - .L_10)
.L_10:
        /*0004*/ 	.word	0x0000007c


	//----- nvinfo : EIATTR_KPARAM_INFO
	.align		4
.L_11:
        /*0008*/ 	.byte	0x04, 0x17
        /*000a*/ 	.short	(.L_13 - .L_12)
.L_12:
        /*000c*/ 	.word	0x00000000
        /*0010*/ 	.short	0x0003
        /*0012*/ 	.short	0x0018
        /*0014*/ 	.byte	0x00, 0xf4, 0x21, 0x00


	//----- nvinfo : EIATTR_KPARAM_INFO
	.align		4
.L_13:
        /*0018*/ 	.byte	0x04, 0x17
        /*001a*/ 	.short	(.L_15 - .L_14)
.L_14:
        /*001c*/ 	.word	0x00000000
        /*0020*/ 	.short	0x0002
        /*0022*/ 	.short	0x0010
        /*0024*/ 	.byte	0x00, 0xf4, 0x21, 0x00


	//----- nvinfo : EIATTR_KPARAM_INFO
	.align		4
.L_15:
        /*0028*/ 	.byte	0x04, 0x17
        /*002a*/ 	.short	(.L_17 - .L_16)
.L_16:
        /*002c*/ 	.word	0x00000000
        /*0030*/ 	.short	0x0001
        /*0032*/ 	.short	0x0008
        /*0034*/ 	.byte	0x00, 0xf4, 0x21, 0x00


	//----- nvinfo : EIATTR_KPARAM_INFO
	.align		4
.L_17:
        /*0038*/ 	.byte	0x04, 0x17
        /*003a*/ 	.short	(.L_19 - .L_18)
.L_18:
        /*003c*/ 	.word	0x00000000
        /*0040*/ 	.short	0x0000
        /*0042*/ 	.short	0x0000
        /*0044*/ 	.byte	0x00, 0xf4, 0x21, 0x00


	//----- nvinfo : EIATTR_SPARSE_MMA_MASK
	.align		4
.L_19:
        /*0048*/ 	.byte	0x03, 0x50
        /*004a*/ 	.short	0x0000


	//----- nvinfo : EIATTR_MAXREG_COUNT
	.align		4
        /*004c*/ 	.byte	0x03, 0x1b
        /*004e*/ 	.short	0x00ff


	//----- nvinfo : EIATTR_EXIT_INSTR_OFFSETS
	.align		4
        /*0050*/ 	.byte	0x04, 0x1c
        /*0052*/ 	.short	(.L_21 - .L_20)


	//   ....[0]....
.L_20:
        /*0054*/ 	.word	0x00000120


	//   ....[1]....
        /*0058*/ 	.word	0x00000190


	//----- nvinfo : EIATTR_REQNTID
	.align		4
.L_21:
        /*005c*/ 	.byte	0x04, 0x10
        /*005e*/ 	.short	(.L_23 - .L_22)
.L_22:
        /*0060*/ 	.word	0x00000020
        /*0064*/ 	.word	0x00000001
        /*0068*/ 	.word	0x00000001


	//----- nvinfo : EIATTR_CBANK_PARAM_SIZE
	.align		4
.L_23:
        /*006c*/ 	.byte	0x03, 0x19
        /*006e*/ 	.short	0x0020


	//----- nvinfo : EIATTR_PARAM_CBANK
	.align		4
        /*0070*/ 	.byte	0x04, 0x0a
        /*0072*/ 	.short	(.L_25 - .L_24)
	.align		4
.L_24:
        /*0074*/ 	.word	index@(.nv.constant0.triton_poi_fused__weight_norm_interface_14)
        /*0078*/ 	.short	0x0210
        /*007a*/ 	.short	0x0020


	//----- nvinfo : EIATTR_SW_WAR
	.align		4
.L_25:
        /*007c*/ 	.byte	0x04, 0x36
        /*007e*/ 	.short	(.L_27 - .L_26)
.L_26:
        /*0080*/ 	.word	0x00000008
.L_27:


//--------------------- .nv.callgraph             --------------------------
	.section	.nv.callgraph,"",@"SHT_CUDA_CALLGRAPH"
	.align	4
	.sectionentsize	8
	.align		4
        /*0000*/ 	.word	0x00000000
	.align		4
        /*0004*/ 	.word	0xffffffff
	.align		4
        /*0008*/ 	.word	0x00000000
	.align		4
        /*000c*/ 	.word	0xfffffffe
	.align		4
        /*0010*/ 	.word	0x00000000
	.align		4
        /*0014*/ 	.word	0xfffffffd
	.align		4
        /*0018*/ 	.word	0x00000000
	.align		4
        /*001c*/ 	.word	0xfffffffc


//--------------------- .nv.constant4             --------------------------
	.section	.nv.constant4,"a",@progbits
	.align	8
	.align		8
.nv.constant4:
        /*0000*/ 	.dword	_$_str
	.align		8
        /*0008*/ 	.dword	_$_str_$_2


//--------------------- .text.triton_poi_fused__weight_norm_interface_14 --------------------------
	.section	.text.triton_poi_fused__weight_norm_interface_14,"ax",@progbits
	.align	128
        .global         triton_poi_fused__weight_norm_interface_14
        .type           triton_poi_fused__weight_norm_interface_14,@function
        .size           triton_poi_fused__weight_norm_interface_14,(.L_x_1 - triton_poi_fused__weight_norm_interface_14)
        .other          triton_poi_fused__weight_norm_interface_14,@"STO_CUDA_ENTRY STV_DEFAULT"
triton_poi_fused__weight_norm_interface_14:
.text.triton_poi_fused__weight_norm_interface_14:
[----:B------:R-:W0:Y:S02]  /*0000*/  LDC R1, c[0x0][0x28] ;  /* 0x00000a00ff017b82 */ /* 0x000e240000000800 */
[----:B------:R-:W1:Y:S01]  /*0010*/  LDC.64 R2, c[0x0][0x210] ;  /* 0x00008400ff027b82 */ /* 0x000e620000000a00 */
[----:B------:R-:W-:Y:S02]  /*0020*/  ULDC.64 UR4, c[0x0][0x208] ;  /* 0x0000820000047ab9 */ /* 0x000fe40000000a00 */
[----:B-1----:R-:W2:Y:S05]  /*0030*/  LDG.E R0, desc[UR4][R2.64] ;  /* 0x0000000402007981 */ /* 0x002eaa000c1e1900 */
[----:B------:R-:W1:Y:S01]  /*0040*/  LDC.64 R4, c[0x0][0x218] ;  /* 0x00008600ff047b82 */ /* 0x000e620000000a00 */
[----:B------:R-:W3:Y:S01]  /*0050*/  S2R R6, SR_TID.X ;  /* 0x0000000000067919 */ /* 0x000ee20000002100 */
[----:B-1----:R1:W5:Y:S01]  /*0060*/  LDG.E R4, desc[UR4][R4.64] ;  /* 0x0000000404047981 */ /* 0x002362000c1e1900 */
[----:B---3--:R-:W-:-:S13]  /*0070*/  LOP3.LUT P2, RZ, R6, 0x1f, RZ, 0xc0, !PT ;  /* 0x0000001f06ff7812 */ /* 0x008fda000784c0ff */
[----:B------:R-:W3:Y:S01]  /*0080*/  @!P2 LDC.64 R6, c[0x0][0x220] ;  /* 0x00008800ff06ab82 */ /* 0x000ee20000000a00 */
[----:B--2---:R-:W-:-:S04]  /*0090*/  FMUL R8, R0, R0 ;  /* 0x0000000000087220 */ /* 0x004fc80000400000 */
[----:B------:R-:W2:Y:S02]  /*00a0*/  MUFU.SQRT R9, R8 ;  /* 0x0000000800097308 */ /* 0x000ea40000002000 */
[C---:B--2---:R-:W-:Y:S01]  /*00b0*/  FSETP.GEU.AND P1, PT, R9.reuse, 1.175494350822287508e-38, PT ;  /* 0x008000000900780b */ /* 0x044fe20003f2e000 */
[C---:B------:R-:W-:Y:S01]  /*00c0*/  FMUL R10, R9.reuse, 0.25 ;  /* 0x3e800000090a7820 */ /* 0x040fe20000400000 */
[----:B------:R-:W-:Y:S01]  /*00d0*/  FSETP.GT.AND P0, PT, R9, 8.50705917302346158658e+37, PT ;  /* 0x7e8000000900780b */ /* 0x000fe20003f04000 */
[----:B---3--:R2:W-:Y:S03]  /*00e0*/  @!P2 STG.E desc[UR4][R6.64], R9 ;  /* 0x000000090600a986 */ /* 0x0085e6000c101904 */
[----:B------:R-:W-:-:S07]  /*00f0*/  FSEL R10, R10, R9, P0 ;  /* 0x000000090a0a7208 */ /* 0x000fce0000000000 */
[----:B------:R-:W-:-:S04]  /*0100*/  @!P1 FMUL R10, R10, 16777216 ;  /* 0x4b8000000a0a9820 */ /* 0x000fc80000400000 */
[----:B-1----:R2:W1:Y:S01]  /*0110*/  MUFU.RCP R5, R10 ;  /* 0x0000000a00057308 */ /* 0x0024620000001000 */
[----:B------:R-:W-:Y:S05]  /*0120*/  @P2 EXIT ;  /* 0x000000000000294d */ /* 0x000fea0003800000 */
[----:B------:R-:W0:Y:S01]  /*0130*/  LDC.64 R2, c[0x0][0x228] ;  /* 0x00008a00ff027b82 */ /* 0x000e220000000a00 */
[----:B-----5:R-:W-:-:S04]  /*0140*/  @P0 FMUL R4, R4, 0.25 ;  /* 0x3e80000004040820 */ /* 0x020fc80000400000 */
[----:B------:R-:W-:-:S04]  /*0150*/  @!P1 FMUL R4, R4, 16777216 ;  /* 0x4b80000004049820 */ /* 0x000fc80000400000 */
[----:B-1----:R-:W-:-:S04]  /*0160*/  FMUL R5, R5, R4 ;  /* 0x0000000405057220 */ /* 0x002fc80000400000 */
[----:B------:R-:W-:-:S05]  /*0170*/  FMUL R5, R0, R5 ;  /* 0x0000000500057220 */ /* 0x000fca0000400000 */
[----:B0-----:R-:W-:Y:S01]  /*0180*/  STG.E desc[UR4][R2.64], R5 ;  /* 0x0000000502007986 */ /* 0x001fe2000c101904 */
[----:B------:R-:W-:Y:S05]  /*0190*/  EXIT ;  /* 0x000000000000794d */ /* 0x000fea0003800000 */
.L_x_0:
[----:B------:R-:W-:-:S00]  /*01a0*/  BRA `(.L_x_0) ;  /* 0xfffffffc00fc7947 */ /* 0x000fc0000383ffff */
[----:B------:R-:W-:-:S00]  /*01b0*/  NOP ;  /* 0x0000000000007918 */ /* 0x000fc00000000000 */
        /* <DEDUP_REMOVED lines=12> */
.L_x_1:


//--------------------- .nv.global.init           --------------------------
	.section	.nv.global.init,"aw",@progbits
.nv.global.init:
	.type		_$_str,@object
	.size		_$_str,(_$_str_$_2 - _$_str)
_$_str:
        /*0000*/ 	.byte	0x5f, 0x5f, 0x43, 0x55, 0x44, 0x41, 0x5f, 0x46, 0x54, 0x5a, 0x00
	.type		_$_str_$_2,@object
	.size		_$_str_$_2,(.L_1 - _$_str_$_2)
_$_str_$_2:
        /*000b*/ 	.byte	0x5f, 0x5f, 0x43, 0x55, 0x44, 0x41, 0x5f, 0x50, 0x52, 0x45, 0x43, 0x5f, 0x53, 0x51, 0x52, 0x54
        /*001b*/ 	.byte	0x00
.L_1:


//--------------------- .nv.constant0.triton_poi_fused__weight_norm_interface_14 --------------------------
	.section	.nv.constant0.triton_poi_fused__weight_norm_interface_14,"a",@progbits
	.sectionflags	@""
	.align	4
.nv.constant0.triton_poi_fused__weight_norm_interface_14:
	.zero		560
